//
// Generated by NVIDIA NVVM Compiler
//
// Compiler Build ID: CL-36424714
// Cuda compilation tools, release 13.0, V13.0.88
// Based on NVVM 20.0.0
//

.version 9.0
.target sm_100
.address_size 64

	// .globl	_Z22naive_reduction_kernelPVfPfii

.visible .entry _Z22naive_reduction_kernelPVfPfii(
	.param .u64 .ptr .align 1 _Z22naive_reduction_kernelPVfPfii_param_0,
	.param .u64 .ptr .align 1 _Z22naive_reduction_kernelPVfPfii_param_1,
	.param .u32 _Z22naive_reduction_kernelPVfPfii_param_2,
	.param .u32 _Z22naive_reduction_kernelPVfPfii_param_3
)
{
	.reg .pred 	%p<2>;
	.reg .b32 	%r<8>;
	.reg .b32 	%f<4>;
	.reg .b64 	%rd<9>;

	ld.param.u64 	%rd1, [_Z22naive_reduction_kernelPVfPfii_param_0];
	ld.param.u64 	%rd2, [_Z22naive_reduction_kernelPVfPfii_param_1];
	ld.param.u32 	%r3, [_Z22naive_reduction_kernelPVfPfii_param_2];
	ld.param.u32 	%r4, [_Z22naive_reduction_kernelPVfPfii_param_3];
	mov.u32 	%r5, %ctaid.x;
	mov.u32 	%r6, %ntid.x;
	mov.u32 	%r7, %tid.x;
	mad.lo.s32 	%r1, %r5, %r6, %r7;
	add.s32 	%r2, %r3, %r1;
	setp.ge.s32 	%p1, %r2, %r4;
	@%p1 bra 	$L__BB0_2;
	cvta.to.global.u64 	%rd3, %rd2;
	cvta.to.global.u64 	%rd4, %rd1;
	mul.wide.s32 	%rd5, %r2, 4;
	add.s64 	%rd6, %rd3, %rd5;
	ld.global.f32 	%f1, [%rd6];
	mul.wide.s32 	%rd7, %r1, 4;
	add.s64 	%rd8, %rd4, %rd7;
	ld.volatile.global.f32 	%f2, [%rd8];
	add.f32 	%f3, %f1, %f2;
	st.volatile.global.f32 	[%rd8], %f3;
$L__BB0_2:
	ret;

}
	// .globl	_Z23atomic_reduction_kernelPfS_i
.visible .entry _Z23atomic_reduction_kernelPfS_i(
	.param .u64 .ptr .align 1 _Z23atomic_reduction_kernelPfS_i_param_0,
	.param .u64 .ptr .align 1 _Z23atomic_reduction_kernelPfS_i_param_1,
	.param .u32 _Z23atomic_reduction_kernelPfS_i_param_2
)
{
	.reg .b32 	%r<5>;
	.reg .b32 	%f<3>;
	.reg .b64 	%rd<7>;

	ld.param.u64 	%rd1, [_Z23atomic_reduction_kernelPfS_i_param_0];
	ld.param.u64 	%rd2, [_Z23atomic_reduction_kernelPfS_i_param_1];
	cvta.to.global.u64 	%rd3, %rd1;
	cvta.to.global.u64 	%rd4, %rd2;
	mov.u32 	%r1, %ctaid.x;
	mov.u32 	%r2, %ntid.x;
	mov.u32 	%r3, %tid.x;
	mad.lo.s32 	%r4, %r1, %r2, %r3;
	mul.wide.s32 	%rd5, %r4, 4;
	add.s64 	%rd6, %rd4, %rd5;
	ld.global.f32 	%f1, [%rd6];
	atom.global.add.f32 	%f2, [%rd3], %f1;
	ret;

}


// ===== COMPILED SASS (sm_100) =====

	.target	sm_100

	.elftype	@"ET_EXEC"


//--------------------- .note.nv.tkinfo           --------------------------
	.section	.note.nv.tkinfo,"",@"SHT_NOTE"
	.sectionflags	@"SHF_NOTE_NV_TKINFO"
	.tkinfo
        /*0018*/ 	.word	0x00000002
        /*0030*/ 	.string	""
        /*0030*/ 	.string	"ptxas"
        /*0030*/ 	.string	"Cuda compilation tools, release 13.0, V13.0.88"
        /*0030*/ 	.string	"Build cuda_13.0.r13.0/compiler.36424714_0"
        /*0030*/ 	.string	"-arch sm_100 -m 64 "



//--------------------- .note.nv.cuinfo           --------------------------
	.section	.note.nv.cuinfo,"",@"SHT_NOTE"
	.sectionflags	@"SHF_NOTE_NV_CUINFO"
        /*0018*/ 	.short	0x0002
        /*001a*/ 	.short	0x0064
        /*001c*/ 	.short	0x0082
	.zero		2


//--------------------- .nv.info                  --------------------------
	.section	.nv.info,"",@"SHT_CUDA_INFO"
	.align	4


	//----- nvinfo : EIATTR_REGCOUNT
	.align		4
        /*0000*/ 	.byte	0x04, 0x2f
        /*0002*/ 	.short	(.L_1 - .L_0)
	.align		4
.L_0:
        /*0004*/ 	.word	index@(_Z22naive_reduction_kernelPVfPfii)
        /*0008*/ 	.word	0x0000000c


	//----- nvinfo : EIATTR_FRAME_SIZE
	.align		4
.L_1:
        /*000c*/ 	.byte	0x04, 0x11
        /*000e*/ 	.short	(.L_3 - .L_2)
	.align		4
.L_2:
        /*0010*/ 	.word	index@(_Z22naive_reduction_kernelPVfPfii)
        /*0014*/ 	.word	0x00000000


	//----- nvinfo : EIATTR_REGCOUNT
	.align		4
.L_3:
        /*0018*/ 	.byte	0x04, 0x2f
        /*001a*/ 	.short	(.L_5 - .L_4)
	.align		4
.L_4:
        /*001c*/ 	.word	index@(_Z23atomic_reduction_kernelPfS_i)
        /*0020*/ 	.word	0x00000008


	//----- nvinfo : EIATTR_FRAME_SIZE
	.align		4
.L_5:
        /*0024*/ 	.byte	0x04, 0x11
        /*0026*/ 	.short	(.L_7 - .L_6)
	.align		4
.L_6:
        /*0028*/ 	.word	index@(_Z23atomic_reduction_kernelPfS_i)
        /*002c*/ 	.word	0x00000000


	//----- nvinfo : EIATTR_MIN_STACK_SIZE
	.align		4
.L_7:
        /*0030*/ 	.byte	0x04, 0x12
        /*0032*/ 	.short	(.L_9 - .L_8)
	.align		4
.L_8:
        /*0034*/ 	.word	index@(_Z23atomic_reduction_kernelPfS_i)
        /*0038*/ 	.word	0x00000000


	//----- nvinfo : EIATTR_MIN_STACK_SIZE
	.align		4
.L_9:
        /*003c*/ 	.byte	0x04, 0x12
        /*003e*/ 	.short	(.L_11 - .L_10)
	.align		4
.L_10:
        /*0040*/ 	.word	index@(_Z22naive_reduction_kernelPVfPfii)
        /*0044*/ 	.word	0x00000000
.L_11:


//--------------------- .nv.compat                --------------------------
	.section	.nv.compat,"",@"SHT_CUDA_COMPAT_INFO"
	.align	4
        /*0000*/ 	.byte	0x02, 0x09, 0x00, 0x00, 0x02, 0x02, 0x01, 0x00, 0x02, 0x05, 0x05, 0x00, 0x03, 0x07, 0x01, 0x01
        /*0010*/ 	.byte	0x02, 0x03, 0x00, 0x00, 0x02, 0x06, 0x01, 0x00, 0x04, 0x0b, 0x08, 0x00, 0x09, 0x00, 0x00, 0x00
        /*0020*/ 	.byte	0x00, 0x00, 0x00, 0x00


//--------------------- .nv.info._Z23atomic_reduction_kernelPfS_i --------------------------
	.section	.nv.info._Z23atomic_reduction_kernelPfS_i,"",@"SHT_CUDA_INFO"
	.sectionflags	@""
	.align	4


	//----- nvinfo : EIATTR_CUDA_API_VERSION
	.align		4
        /*0000*/ 	.byte	0x04, 0x37
        /*0002*/ 	.short	(.L_13 - .L_12)
.L_12:
        /*0004*/ 	.word	0x00000082


	//----- nvinfo : EIATTR_KPARAM_INFO
	.align		4
.L_13:
        /*0008*/ 	.byte	0x04, 0x17
        /*000a*/ 	.short	(.L_15 - .L_14)
.L_14:
        /*000c*/ 	.word	0x00000000
        /*0010*/ 	.short	0x0002
        /*0012*/ 	.short	0x0010
        /*0014*/ 	.byte	0x00, 0xf0, 0x11, 0x00


	//----- nvinfo : EIATTR_KPARAM_INFO
	.align		4
.L_15:
        /*0018*/ 	.byte	0x04, 0x17
        /*001a*/ 	.short	(.L_17 - .L_16)
.L_16:
        /*001c*/ 	.word	0x00000000
        /*0020*/ 	.short	0x0001
        /*0022*/ 	.short	0x0008
        /*0024*/ 	.byte	0x00, 0xf5, 0x21, 0x00


	//----- nvinfo : EIATTR_KPARAM_INFO
	.align		4
.L_17:
        /*0028*/ 	.byte	0x04, 0x17
        /*002a*/ 	.short	(.L_19 - .L_18)
.L_18:
        /*002c*/ 	.word	0x00000000
        /*0030*/ 	.short	0x0000
        /*0032*/ 	.short	0x0000
        /*0034*/ 	.byte	0x00, 0xf5, 0x21, 0x00


	//----- nvinfo : EIATTR_SPARSE_MMA_MASK
	.align		4
.L_19:
        /*0038*/ 	.byte	0x03, 0x50
        /*003a*/ 	.short	0x0000


	//----- nvinfo : EIATTR_MAXREG_COUNT
	.align		4
        /*003c*/ 	.byte	0x03, 0x1b
        /*003e*/ 	.short	0x00ff


	//----- nvinfo : EIATTR_MERCURY_ISA_VERSION
	.align		4
        /*0040*/ 	.byte	0x03, 0x5f
        /*0042*/ 	.short	0x0101


	//----- nvinfo : EIATTR_VRC_CTA_INIT_COUNT
	.align		4
        /*0044*/ 	.byte	0x02, 0x4a
	.zero		1
	.zero		1


	//----- nvinfo : EIATTR_EXIT_INSTR_OFFSETS
	.align		4
        /*0048*/ 	.byte	0x04, 0x1c
        /*004a*/ 	.short	(.L_21 - .L_20)


	//   ....[0]....
.L_20:
        /*004c*/ 	.word	0x000000b0


	//----- nvinfo : EIATTR_CBANK_PARAM_SIZE
	.align		4
.L_21:
        /*0050*/ 	.byte	0x03, 0x19
        /*0052*/ 	.short	0x0014


	//----- nvinfo : EIATTR_PARAM_CBANK
	.align		4
        /*0054*/ 	.byte	0x04, 0x0a
        /*0056*/ 	.short	(.L_23 - .L_22)
	.align		4
.L_22:
        /*0058*/ 	.word	index@(.nv.constant0._Z23atomic_reduction_kernelPfS_i)
        /*005c*/ 	.short	0x0380
        /*005e*/ 	.short	0x0014


	//----- nvinfo : EIATTR_SW_WAR
	.align		4
.L_23:
        /*0060*/ 	.byte	0x04, 0x36
        /*0062*/ 	.short	(.L_25 - .L_24)
.L_24:
        /*0064*/ 	.word	0x00000008
.L_25:


//--------------------- .nv.info._Z22naive_reduction_kernelPVfPfii --------------------------
	.section	.nv.info._Z22naive_reduction_kernelPVfPfii,"",@"SHT_CUDA_INFO"
	.sectionflags	@""
	.align	4


	//----- nvinfo : EIATTR_CUDA_API_VERSION
	.align		4
        /*0000*/ 	.byte	0x04, 0x37
        /*0002*/ 	.short	(.L_27 - .L_26)
.L_26:
        /*0004*/ 	.word	0x00000082


	//----- nvinfo : EIATTR_KPARAM_INFO
	.align		4
.L_27:
        /*0008*/ 	.byte	0x04, 0x17
        /*000a*/ 	.short	(.L_29 - .L_28)
.L_28:
        /*000c*/ 	.word	0x00000000
        /*0010*/ 	.short	0x0003
        /*0012*/ 	.short	0x0014
        /*0014*/ 	.byte	0x00, 0xf0, 0x11, 0x00


	//----- nvinfo : EIATTR_KPARAM_INFO
	.align		4
.L_29:
        /*0018*/ 	.byte	0x04, 0x17
        /*001a*/ 	.short	(.L_31 - .L_30)
.L_30:
        /*001c*/ 	.word	0x00000000
        /*0020*/ 	.short	0x0002
        /*0022*/ 	.short	0x0010
        /*0024*/ 	.byte	0x00, 0xf0, 0x11, 0x00


	//----- nvinfo : EIATTR_KPARAM_INFO
	.align		4
.L_31:
        /*0028*/ 	.byte	0x04, 0x17
        /*002a*/ 	.short	(.L_33 - .L_32)
.L_32:
        /*002c*/ 	.word	0x00000000
        /*0030*/ 	.short	0x0001
        /*0032*/ 	.short	0x0008
        /*0034*/ 	.byte	0x00, 0xf5, 0x21, 0x00


	//----- nvinfo : EIATTR_KPARAM_INFO
	.align		4
.L_33:
        /*0038*/ 	.byte	0x04, 0x17
        /*003a*/ 	.short	(.L_35 - .L_34)
.L_34:
        /*003c*/ 	.word	0x00000000
        /*0040*/ 	.short	0x0000
        /*0042*/ 	.short	0x0000
        /*0044*/ 	.byte	0x00, 0xf5, 0x21, 0x00


	//----- nvinfo : EIATTR_SPARSE_MMA_MASK
	.align		4
.L_35:
        /*0048*/ 	.byte	0x03, 0x50
        /*004a*/ 	.short	0x0000


	//----- nvinfo : EIATTR_MAXREG_COUNT
	.align		4
        /*004c*/ 	.byte	0x03, 0x1b
        /*004e*/ 	.short	0x00ff


	//----- nvinfo : EIATTR_MERCURY_ISA_VERSION
	.align		4
        /*0050*/ 	.byte	0x03, 0x5f
        /*0052*/ 	.short	0x0101


	//----- nvinfo : EIATTR_VRC_CTA_INIT_COUNT
	.align		4
        /*0054*/ 	.byte	0x02, 0x4a
	.zero		1
	.zero		1


	//----- nvinfo : EIATTR_EXIT_INSTR_OFFSETS
	.align		4
        /*0058*/ 	.byte	0x04, 0x1c
        /*005a*/ 	.short	(.L_37 - .L_36)


	//   ....[0]....
.L_36:
        /*005c*/ 	.word	0x00000080


	//   ....[1]....
        /*0060*/ 	.word	0x00000120


	//----- nvinfo : EIATTR_CBANK_PARAM_SIZE
	.align		4
.L_37:
        /*0064*/ 	.byte	0x03, 0x19
        /*0066*/ 	.short	0x0018


	//----- nvinfo : EIATTR_PARAM_CBANK
	.align		4
        /*0068*/ 	.byte	0x04, 0x0a
        /*006a*/ 	.short	(.L_39 - .L_38)
	.align		4
.L_38:
        /*006c*/ 	.word	index@(.nv.constant0._Z22naive_reduction_kernelPVfPfii)
        /*0070*/ 	.short	0x0380
        /*0072*/ 	.short	0x0018


	//----- nvinfo : EIATTR_SW_WAR
	.align		4
.L_39:
        /*0074*/ 	.byte	0x04, 0x36
        /*0076*/ 	.short	(.L_41 - .L_40)
.L_40:
        /*0078*/ 	.word	0x00000008
.L_41:


//--------------------- .nv.callgraph             --------------------------
	.section	.nv.callgraph,"",@"SHT_CUDA_CALLGRAPH"
	.align	4
	.sectionentsize	8
	.align		4
        /*0000*/ 	.word	0x00000000
	.align		4
        /*0004*/ 	.word	0xffffffff
	.align		4
        /*0008*/ 	.word	0x00000000
	.align		4
        /*000c*/ 	.word	0xfffffffe
	.align		4
        /*0010*/ 	.word	0x00000000
	.align		4
        /*0014*/ 	.word	0xfffffffd
	.align		4
        /*0018*/ 	.word	0x00000000
	.align		4
        /*001c*/ 	.word	0xfffffffc


//--------------------- .text._Z23atomic_reduction_kernelPfS_i --------------------------
	.section	.text._Z23atomic_reduction_kernelPfS_i,"ax",@progbits
	.align	128
        .global         _Z23atomic_reduction_kernelPfS_i
        .type           _Z23atomic_reduction_kernelPfS_i,@function
        .size           _Z23atomic_reduction_kernelPfS_i,(.L_x_2 - _Z23atomic_reduction_kernelPfS_i)
        .other          _Z23atomic_reduction_kernelPfS_i,@"STO_CUDA_ENTRY STV_DEFAULT"
_Z23atomic_reduction_kernelPfS_i:
.text._Z23atomic_reduction_kernelPfS_i:
[----:B------:R-:W-:Y:S01]  /*0000*/  LDC R1, c[0x0][0x37c] ;  /* 0x0000df00ff017b82 */ /* 0x000fe20000000800 */
[----:B------:R-:W0:Y:S07]  /*0010*/  S2R R0, SR_TID.X ;  /* 0x0000000000007919 */ /* 0x000e2e0000002100 */
[----:B------:R-:W0:Y:S01]  /*0020*/  S2UR UR6, SR_CTAID.X ;  /* 0x00000000000679c3 */ /* 0x000e220000002500 */
[----:B------:R-:W1:Y:S07]  /*0030*/  LDCU.64 UR4, c[0x0][0x358] ;  /* 0x00006b00ff0477ac */ /* 0x000e6e0008000a00 */
[----:B------:R-:W0:Y:S08]  /*0040*/  LDC R5, c[0x0][0x360] ;  /* 0x0000d800ff057b82 */ /* 0x000e300000000800 */
[----:B------:R-:W2:Y:S01]  /*0050*/  LDC.64 R2, c[0x0][0x388] ;  /* 0x0000e200ff027b82 */ /* 0x000ea20000000a00 */
[----:B0-----:R-:W-:-:S04]  /*0060*/  IMAD R5, R5, UR6, R0 ;  /* 0x0000000605057c24 */ /* 0x001fc8000f8e0200 */
[----:B--2---:R-:W-:-:S06]  /*0070*/  IMAD.WIDE R2, R5, 0x4, R2 ;  /* 0x0000000405027825 */ /* 0x004fcc00078e0202 */
[----:B-1----:R-:W2:Y:S01]  /*0080*/  LDG.E R3, desc[UR4][R2.64] ;  /* 0x0000000402037981 */ /* 0x002ea2000c1e1900 */
[----:B------:R-:W2:Y:S03]  /*0090*/  LDC.64 R4, c[0x0][0x380] ;  /* 0x0000e000ff047b82 */ /* 0x000ea60000000a00 */
[----:B--2---:R-:W-:Y:S01]  /*00a0*/  REDG.E.ADD.F32.FTZ.RN.STRONG.GPU desc[UR4][R4.64], R3 ;  /* 0x00000003040079a6 */ /* 0x004fe2000c12f304 */
[----:B------:R-:W-:Y:S05]  /*00b0*/  EXIT ;  /* 0x000000000000794d */ /* 0x000fea0003800000 */
.L_x_0:
[----:B------:R-:W-:-:S00]  /*00c0*/  BRA `(.L_x_0) ;  /* 0xfffffffc00fc7947 */ /* 0x000fc0000383ffff */
[----:B------:R-:W-:-:S00]  /*00d0*/  NOP ;  /* 0x0000000000007918 */ /* 0x000fc00000000000 */
        /* <DEDUP_REMOVED lines=10> */
.L_x_2:


//--------------------- .text._Z22naive_reduction_kernelPVfPfii --------------------------
	.section	.text._Z22naive_reduction_kernelPVfPfii,"ax",@progbits
	.align	128
        .global         _Z22naive_reduction_kernelPVfPfii
        .type           _Z22naive_reduction_kernelPVfPfii,@function
        .size           _Z22naive_reduction_kernelPVfPfii,(.L_x_3 - _Z22naive_reduction_kernelPVfPfii)
        .other          _Z22naive_reduction_kernelPVfPfii,@"STO_CUDA_ENTRY STV_DEFAULT"
_Z22naive_reduction_kernelPVfPfii:
.text._Z22naive_reduction_kernelPVfPfii:
[----:B------:R-:W-:Y:S01]  /*0000*/  LDC R1, c[0x0][0x37c] ;  /* 0x0000df00ff017b82 */ /* 0x000fe20000000800 */
[----:B------:R-:W0:Y:S07]  /*0010*/  S2R R0, SR_TID.X ;  /* 0x0000000000007919 */ /* 0x000e2e0000002100 */
[----:B------:R-:W0:Y:S01]  /*0020*/  S2UR UR4, SR_CTAID.X ;  /* 0x00000000000479c3 */ /* 0x000e220000002500 */
[----:B------:R-:W1:Y:S07]  /*0030*/  LDCU.64 UR6, c[0x0][0x390] ;  /* 0x00007200ff0677ac */ /* 0x000e6e0008000a00 */
[----:B------:R-:W0:Y:S02]  /*0040*/  LDC R7, c[0x0][0x360] ;  /* 0x0000d800ff077b82 */ /* 0x000e240000000800 */
[----:B0-----:R-:W-:-:S05]  /*0050*/  IMAD R7, R7, UR4, R0 ;  /* 0x0000000407077c24 */ /* 0x001fca000f8e0200 */
[----:B-1----:R-:W-:-:S04]  /*0060*/  IADD3 R9, PT, PT, R7, UR6, RZ ;  /* 0x0000000607097c10 */ /* 0x002fc8000fffe0ff */
[----:B------:R-:W-:-:S13]  /*0070*/  ISETP.GE.AND P0, PT, R9, UR7, PT ;  /* 0x0000000709007c0c */ /* 0x000fda000bf06270 */
[----:B------:R-:W-:Y:S05]  /*0080*/  @P0 EXIT ;  /* 0x000000000000094d */ /* 0x000fea0003800000 */
[----:B------:R-:W0:Y:S01]  /*0090*/  LDC.64 R2, c[0x0][0x388] ;  /* 0x0000e200ff027b82 */ /* 0x000e220000000a00 */
[----:B------:R-:W1:Y:S07]  /*00a0*/  LDCU.64 UR4, c[0x0][0x358] ;  /* 0x00006b00ff0477ac */ /* 0x000e6e0008000a00 */
[----:B------:R-:W2:Y:S01]  /*00b0*/  LDC.64 R4, c[0x0][0x380] ;  /* 0x0000e000ff047b82 */ /* 0x000ea20000000a00 */
[----:B0-----:R-:W-:-:S06]  /*00c0*/  IMAD.WIDE R2, R9, 0x4, R2 ;  /* 0x0000000409027825 */ /* 0x001fcc00078e0202 */
[----:B-1----:R-:W3:Y:S01]  /*00d0*/  LDG.E R2, desc[UR4][R2.64] ;  /* 0x0000000402027981 */ /* 0x002ee2000c1e1900 */
[----:B--2---:R-:W-:-:S05]  /*00e0*/  IMAD.WIDE R4, R7, 0x4, R4 ;  /* 0x0000000407047825 */ /* 0x004fca00078e0204 */
[----:B------:R-:W3:Y:S02]  /*00f0*/  LDG.E.STRONG.SYS R7, desc[UR4][R4.64] ;  /* 0x0000000404077981 */ /* 0x000ee4000c1f5900 */
[----:B---3--:R-:W-:-:S05]  /*0100*/  FADD R7, R2, R7 ;  /* 0x0000000702077221 */ /* 0x008fca0000000000 */
[----:B------:R-:W-:Y:S01]  /*0110*/  STG.E.STRONG.SYS desc[UR4][R4.64], R7 ;  /* 0x0000000704007986 */ /* 0x000fe2000c115904 */
[----:B------:R-:W-:Y:S05]  /*0120*/  EXIT ;  /* 0x000000000000794d */ /* 0x000fea0003800000 */
.L_x_1:
        /* <DEDUP_REMOVED lines=13> */
.L_x_3:


//--------------------- .nv.shared.reserved.0     --------------------------
	.section	.nv.shared.reserved.0,"aw",@nobits
	.weak		__nv_reservedSMEM_offset_0_alias
	.size		__nv_reservedSMEM_offset_0_alias, 0, 64
	.other		__nv_reservedSMEM_offset_0_alias,@"STO_CUDA_RESERVED_SHARED STV_DEFAULT"
__nv_reservedSMEM_offset_0_alias:
	.zero		0
	.zero		64


//--------------------- .nv.constant0._Z23atomic_reduction_kernelPfS_i --------------------------
	.section	.nv.constant0._Z23atomic_reduction_kernelPfS_i,"a",@progbits
	.sectionflags	@""
	.align	4
.nv.constant0._Z23atomic_reduction_kernelPfS_i:
	.zero		916


//--------------------- .nv.constant0._Z22naive_reduction_kernelPVfPfii --------------------------
	.section	.nv.constant0._Z22naive_reduction_kernelPVfPfii,"a",@progbits
	.sectionflags	@""
	.align	4
.nv.constant0._Z22naive_reduction_kernelPVfPfii:
	.zero		920


//--------------------- SYMBOLS --------------------------

	.type		.nv.reservedSmem.offset0,@object
	.size		.nv.reservedSmem.offset0,0x4
